//
// Generated by NVIDIA NVVM Compiler
//
// Compiler Build ID: CL-36424714
// Cuda compilation tools, release 13.0, V13.0.88
// Based on NVVM 20.0.0
//

.version 9.0
.target sm_100
.address_size 64

	// .globl	_Z10powerArrayPiPfS0_
// _ZZ10powerArrayPiPfS0_E8s_weight has been demoted
// _ZZ10powerArrayPiPfS0_E7s_input has been demoted

.visible .entry _Z10powerArrayPiPfS0_(
	.param .u64 .ptr .align 1 _Z10powerArrayPiPfS0__param_0,
	.param .u64 .ptr .align 1 _Z10powerArrayPiPfS0__param_1,
	.param .u64 .ptr .align 1 _Z10powerArrayPiPfS0__param_2
)
{
	.reg .pred 	%p<8>;
	.reg .b32 	%r<79>;
	.reg .b32 	%f<91>;
	.reg .b64 	%rd<11>;
	// demoted variable
	.shared .align 4 .b8 _ZZ10powerArrayPiPfS0_E8s_weight[108];
	// demoted variable
	.shared .align 4 .b8 _ZZ10powerArrayPiPfS0_E7s_input[9600];
	ld.param.u64 	%rd1, [_Z10powerArrayPiPfS0__param_0];
	ld.param.u64 	%rd3, [_Z10powerArrayPiPfS0__param_1];
	ld.param.u64 	%rd2, [_Z10powerArrayPiPfS0__param_2];
	cvta.to.global.u64 	%rd4, %rd3;
	ld.global.f32 	%f2, [%rd4];
	st.shared.f32 	[_ZZ10powerArrayPiPfS0_E8s_weight], %f2;
	ld.global.f32 	%f3, [%rd4+4];
	st.shared.f32 	[_ZZ10powerArrayPiPfS0_E8s_weight+4], %f3;
	ld.global.f32 	%f4, [%rd4+8];
	st.shared.f32 	[_ZZ10powerArrayPiPfS0_E8s_weight+8], %f4;
	ld.global.f32 	%f5, [%rd4+12];
	st.shared.f32 	[_ZZ10powerArrayPiPfS0_E8s_weight+12], %f5;
	ld.global.f32 	%f6, [%rd4+16];
	st.shared.f32 	[_ZZ10powerArrayPiPfS0_E8s_weight+16], %f6;
	ld.global.f32 	%f7, [%rd4+20];
	st.shared.f32 	[_ZZ10powerArrayPiPfS0_E8s_weight+20], %f7;
	ld.global.f32 	%f8, [%rd4+24];
	st.shared.f32 	[_ZZ10powerArrayPiPfS0_E8s_weight+24], %f8;
	ld.global.f32 	%f9, [%rd4+28];
	st.shared.f32 	[_ZZ10powerArrayPiPfS0_E8s_weight+28], %f9;
	ld.global.f32 	%f10, [%rd4+32];
	st.shared.f32 	[_ZZ10powerArrayPiPfS0_E8s_weight+32], %f10;
	ld.global.f32 	%f11, [%rd4+36];
	st.shared.f32 	[_ZZ10powerArrayPiPfS0_E8s_weight+36], %f11;
	ld.global.f32 	%f12, [%rd4+40];
	st.shared.f32 	[_ZZ10powerArrayPiPfS0_E8s_weight+40], %f12;
	ld.global.f32 	%f13, [%rd4+44];
	st.shared.f32 	[_ZZ10powerArrayPiPfS0_E8s_weight+44], %f13;
	ld.global.f32 	%f14, [%rd4+48];
	st.shared.f32 	[_ZZ10powerArrayPiPfS0_E8s_weight+48], %f14;
	ld.global.f32 	%f15, [%rd4+52];
	st.shared.f32 	[_ZZ10powerArrayPiPfS0_E8s_weight+52], %f15;
	ld.global.f32 	%f16, [%rd4+56];
	st.shared.f32 	[_ZZ10powerArrayPiPfS0_E8s_weight+56], %f16;
	ld.global.f32 	%f17, [%rd4+60];
	st.shared.f32 	[_ZZ10powerArrayPiPfS0_E8s_weight+60], %f17;
	ld.global.f32 	%f18, [%rd4+64];
	st.shared.f32 	[_ZZ10powerArrayPiPfS0_E8s_weight+64], %f18;
	ld.global.f32 	%f19, [%rd4+68];
	st.shared.f32 	[_ZZ10powerArrayPiPfS0_E8s_weight+68], %f19;
	ld.global.f32 	%f20, [%rd4+72];
	st.shared.f32 	[_ZZ10powerArrayPiPfS0_E8s_weight+72], %f20;
	ld.global.f32 	%f21, [%rd4+76];
	st.shared.f32 	[_ZZ10powerArrayPiPfS0_E8s_weight+76], %f21;
	ld.global.f32 	%f22, [%rd4+80];
	st.shared.f32 	[_ZZ10powerArrayPiPfS0_E8s_weight+80], %f22;
	ld.global.f32 	%f23, [%rd4+84];
	st.shared.f32 	[_ZZ10powerArrayPiPfS0_E8s_weight+84], %f23;
	ld.global.f32 	%f24, [%rd4+88];
	st.shared.f32 	[_ZZ10powerArrayPiPfS0_E8s_weight+88], %f24;
	ld.global.f32 	%f25, [%rd4+92];
	st.shared.f32 	[_ZZ10powerArrayPiPfS0_E8s_weight+92], %f25;
	ld.global.f32 	%f26, [%rd4+96];
	st.shared.f32 	[_ZZ10powerArrayPiPfS0_E8s_weight+96], %f26;
	ld.global.f32 	%f27, [%rd4+100];
	st.shared.f32 	[_ZZ10powerArrayPiPfS0_E8s_weight+100], %f27;
	ld.global.f32 	%f28, [%rd4+104];
	st.shared.f32 	[_ZZ10powerArrayPiPfS0_E8s_weight+104], %f28;
	mov.u32 	%r1, %tid.x;
	mov.u32 	%r2, %tid.y;
	mov.u32 	%r3, %tid.z;
	mov.u32 	%r7, %ctaid.y;
	shl.b32 	%r8, %r7, 3;
	add.s32 	%r4, %r8, %r2;
	mov.u32 	%r9, %ctaid.x;
	shl.b32 	%r10, %r9, 3;
	add.s32 	%r5, %r10, %r1;
	add.s32 	%r11, %r4, -1;
	add.s32 	%r12, %r5, -1;
	or.b32  	%r13, %r11, %r12;
	setp.lt.u32 	%p1, %r13, 256;
	mov.u32 	%r14, _ZZ10powerArrayPiPfS0_E7s_input;
	mad.lo.s32 	%r15, %r2, 960, %r14;
	mad.lo.s32 	%r6, %r1, 96, %r15;
	@%p1 bra 	$L__BB0_2;
	mov.b32 	%r16, 0;
	st.shared.u32 	[%r6], %r16;
	st.shared.u32 	[%r6+4], %r16;
	st.shared.u32 	[%r6+8], %r16;
	st.shared.u32 	[%r6+12], %r16;
	st.shared.u32 	[%r6+16], %r16;
	st.shared.u32 	[%r6+20], %r16;
	st.shared.u32 	[%r6+24], %r16;
	st.shared.u32 	[%r6+28], %r16;
	st.shared.u32 	[%r6+32], %r16;
	st.shared.u32 	[%r6+36], %r16;
	st.shared.u32 	[%r6+40], %r16;
	st.shared.u32 	[%r6+44], %r16;
	st.shared.u32 	[%r6+48], %r16;
	st.shared.u32 	[%r6+52], %r16;
	st.shared.u32 	[%r6+56], %r16;
	st.shared.u32 	[%r6+60], %r16;
	st.shared.u32 	[%r6+64], %r16;
	st.shared.u32 	[%r6+68], %r16;
	st.shared.u32 	[%r6+72], %r16;
	st.shared.u32 	[%r6+76], %r16;
	st.shared.u32 	[%r6+80], %r16;
	st.shared.u32 	[%r6+84], %r16;
	st.shared.u32 	[%r6+88], %r16;
	st.shared.u32 	[%r6+92], %r16;
	bra.uni 	$L__BB0_3;
$L__BB0_2:
	cvta.to.global.u64 	%rd5, %rd1;
	mul.lo.s32 	%r17, %r4, 6144;
	mad.lo.s32 	%r18, %r5, 24, %r17;
	add.s32 	%r19, %r18, -6168;
	mul.wide.s32 	%rd6, %r19, 4;
	add.s64 	%rd7, %rd5, %rd6;
	ld.global.u32 	%r20, [%rd7];
	st.shared.u32 	[%r6], %r20;
	ld.global.u32 	%r21, [%rd7+4];
	st.shared.u32 	[%r6+4], %r21;
	ld.global.u32 	%r22, [%rd7+8];
	st.shared.u32 	[%r6+8], %r22;
	ld.global.u32 	%r23, [%rd7+12];
	st.shared.u32 	[%r6+12], %r23;
	ld.global.u32 	%r24, [%rd7+16];
	st.shared.u32 	[%r6+16], %r24;
	ld.global.u32 	%r25, [%rd7+20];
	st.shared.u32 	[%r6+20], %r25;
	ld.global.u32 	%r26, [%rd7+24];
	st.shared.u32 	[%r6+24], %r26;
	ld.global.u32 	%r27, [%rd7+28];
	st.shared.u32 	[%r6+28], %r27;
	ld.global.u32 	%r28, [%rd7+32];
	st.shared.u32 	[%r6+32], %r28;
	ld.global.u32 	%r29, [%rd7+36];
	st.shared.u32 	[%r6+36], %r29;
	ld.global.u32 	%r30, [%rd7+40];
	st.shared.u32 	[%r6+40], %r30;
	ld.global.u32 	%r31, [%rd7+44];
	st.shared.u32 	[%r6+44], %r31;
	ld.global.u32 	%r32, [%rd7+48];
	st.shared.u32 	[%r6+48], %r32;
	ld.global.u32 	%r33, [%rd7+52];
	st.shared.u32 	[%r6+52], %r33;
	ld.global.u32 	%r34, [%rd7+56];
	st.shared.u32 	[%r6+56], %r34;
	ld.global.u32 	%r35, [%rd7+60];
	st.shared.u32 	[%r6+60], %r35;
	ld.global.u32 	%r36, [%rd7+64];
	st.shared.u32 	[%r6+64], %r36;
	ld.global.u32 	%r37, [%rd7+68];
	st.shared.u32 	[%r6+68], %r37;
	ld.global.u32 	%r38, [%rd7+72];
	st.shared.u32 	[%r6+72], %r38;
	ld.global.u32 	%r39, [%rd7+76];
	st.shared.u32 	[%r6+76], %r39;
	ld.global.u32 	%r40, [%rd7+80];
	st.shared.u32 	[%r6+80], %r40;
	ld.global.u32 	%r41, [%rd7+84];
	st.shared.u32 	[%r6+84], %r41;
	ld.global.u32 	%r42, [%rd7+88];
	st.shared.u32 	[%r6+88], %r42;
	ld.global.u32 	%r43, [%rd7+92];
	st.shared.u32 	[%r6+92], %r43;
$L__BB0_3:
	bar.sync 	0;
	or.b32  	%r44, %r1, %r2;
	and.b32  	%r45, %r44, 1016;
	setp.ne.s32 	%p2, %r45, 0;
	setp.gt.u32 	%p3, %r3, 7;
	or.pred  	%p4, %p3, %p2;
	@%p4 bra 	$L__BB0_6;
	ld.shared.f32 	%f29, [_ZZ10powerArrayPiPfS0_E8s_weight];
	shl.b32 	%r46, %r3, 2;
	add.s32 	%r47, %r6, %r46;
	ld.shared.u32 	%r48, [%r47];
	cvt.rn.f32.s32 	%f30, %r48;
	fma.rn.f32 	%f31, %f29, %f30, 0f00000000;
	ld.shared.f32 	%f32, [_ZZ10powerArrayPiPfS0_E8s_weight+16];
	ld.shared.u32 	%r49, [%r47+4];
	cvt.rn.f32.s32 	%f33, %r49;
	fma.rn.f32 	%f34, %f32, %f33, %f31;
	ld.shared.f32 	%f35, [_ZZ10powerArrayPiPfS0_E8s_weight+32];
	ld.shared.u32 	%r50, [%r47+8];
	cvt.rn.f32.s32 	%f36, %r50;
	fma.rn.f32 	%f37, %f35, %f36, %f34;
	ld.shared.u32 	%r51, [%r47+96];
	cvt.rn.f32.s32 	%f38, %r51;
	fma.rn.f32 	%f39, %f29, %f38, %f37;
	ld.shared.u32 	%r52, [%r47+100];
	cvt.rn.f32.s32 	%f40, %r52;
	fma.rn.f32 	%f41, %f32, %f40, %f39;
	ld.shared.u32 	%r53, [%r47+104];
	cvt.rn.f32.s32 	%f42, %r53;
	fma.rn.f32 	%f43, %f35, %f42, %f41;
	ld.shared.u32 	%r54, [%r47+192];
	cvt.rn.f32.s32 	%f44, %r54;
	fma.rn.f32 	%f45, %f29, %f44, %f43;
	ld.shared.u32 	%r55, [%r47+196];
	cvt.rn.f32.s32 	%f46, %r55;
	fma.rn.f32 	%f47, %f32, %f46, %f45;
	ld.shared.u32 	%r56, [%r47+200];
	cvt.rn.f32.s32 	%f48, %r56;
	fma.rn.f32 	%f49, %f35, %f48, %f47;
	ld.shared.f32 	%f50, [_ZZ10powerArrayPiPfS0_E8s_weight+36];
	ld.shared.u32 	%r57, [%r47+960];
	cvt.rn.f32.s32 	%f51, %r57;
	fma.rn.f32 	%f52, %f50, %f51, %f49;
	ld.shared.f32 	%f53, [_ZZ10powerArrayPiPfS0_E8s_weight+52];
	ld.shared.u32 	%r58, [%r47+964];
	cvt.rn.f32.s32 	%f54, %r58;
	fma.rn.f32 	%f55, %f53, %f54, %f52;
	ld.shared.f32 	%f56, [_ZZ10powerArrayPiPfS0_E8s_weight+68];
	ld.shared.u32 	%r59, [%r47+968];
	cvt.rn.f32.s32 	%f57, %r59;
	fma.rn.f32 	%f58, %f56, %f57, %f55;
	ld.shared.u32 	%r60, [%r47+1056];
	cvt.rn.f32.s32 	%f59, %r60;
	fma.rn.f32 	%f60, %f50, %f59, %f58;
	ld.shared.u32 	%r61, [%r47+1060];
	cvt.rn.f32.s32 	%f61, %r61;
	fma.rn.f32 	%f62, %f53, %f61, %f60;
	ld.shared.u32 	%r62, [%r47+1064];
	cvt.rn.f32.s32 	%f63, %r62;
	fma.rn.f32 	%f64, %f56, %f63, %f62;
	ld.shared.u32 	%r63, [%r47+1152];
	cvt.rn.f32.s32 	%f65, %r63;
	fma.rn.f32 	%f66, %f50, %f65, %f64;
	ld.shared.u32 	%r64, [%r47+1156];
	cvt.rn.f32.s32 	%f67, %r64;
	fma.rn.f32 	%f68, %f53, %f67, %f66;
	ld.shared.u32 	%r65, [%r47+1160];
	cvt.rn.f32.s32 	%f69, %r65;
	fma.rn.f32 	%f70, %f56, %f69, %f68;
	ld.shared.f32 	%f71, [_ZZ10powerArrayPiPfS0_E8s_weight+72];
	ld.shared.u32 	%r66, [%r47+1920];
	cvt.rn.f32.s32 	%f72, %r66;
	fma.rn.f32 	%f73, %f71, %f72, %f70;
	ld.shared.f32 	%f74, [_ZZ10powerArrayPiPfS0_E8s_weight+88];
	ld.shared.u32 	%r67, [%r47+1924];
	cvt.rn.f32.s32 	%f75, %r67;
	fma.rn.f32 	%f76, %f74, %f75, %f73;
	ld.shared.f32 	%f77, [_ZZ10powerArrayPiPfS0_E8s_weight+104];
	ld.shared.u32 	%r68, [%r47+1928];
	cvt.rn.f32.s32 	%f78, %r68;
	fma.rn.f32 	%f79, %f77, %f78, %f76;
	ld.shared.u32 	%r69, [%r47+2016];
	cvt.rn.f32.s32 	%f80, %r69;
	fma.rn.f32 	%f81, %f71, %f80, %f79;
	ld.shared.u32 	%r70, [%r47+2020];
	cvt.rn.f32.s32 	%f82, %r70;
	fma.rn.f32 	%f83, %f74, %f82, %f81;
	ld.shared.u32 	%r71, [%r47+2024];
	cvt.rn.f32.s32 	%f84, %r71;
	fma.rn.f32 	%f85, %f77, %f84, %f83;
	ld.shared.u32 	%r72, [%r47+2112];
	cvt.rn.f32.s32 	%f86, %r72;
	fma.rn.f32 	%f87, %f71, %f86, %f85;
	ld.shared.u32 	%r73, [%r47+2116];
	cvt.rn.f32.s32 	%f88, %r73;
	fma.rn.f32 	%f89, %f74, %f88, %f87;
	ld.shared.u32 	%r74, [%r47+2120];
	cvt.rn.f32.s32 	%f90, %r74;
	fma.rn.f32 	%f1, %f77, %f90, %f89;
	setp.gt.u32 	%p5, %r4, 255;
	setp.gt.s32 	%p6, %r5, 255;
	or.pred  	%p7, %p5, %p6;
	@%p7 bra 	$L__BB0_6;
	shl.b32 	%r75, %r4, 11;
	shl.b32 	%r76, %r5, 3;
	add.s32 	%r77, %r76, %r3;
	add.s32 	%r78, %r77, %r75;
	cvta.to.global.u64 	%rd8, %rd2;
	mul.wide.s32 	%rd9, %r78, 4;
	add.s64 	%rd10, %rd8, %rd9;
	st.global.f32 	[%rd10], %f1;
$L__BB0_6:
	ret;

}


// ===== COMPILED SASS (sm_100) =====

	.target	sm_100

	.elftype	@"ET_EXEC"


//--------------------- .note.nv.tkinfo           --------------------------
	.section	.note.nv.tkinfo,"",@"SHT_NOTE"
	.sectionflags	@"SHF_NOTE_NV_TKINFO"
	.tkinfo
        /*0018*/ 	.word	0x00000002
        /*0030*/ 	.string	""
        /*0030*/ 	.string	"ptxas"
        /*0030*/ 	.string	"Cuda compilation tools, release 13.0, V13.0.88"
        /*0030*/ 	.string	"Build cuda_13.0.r13.0/compiler.36424714_0"
        /*0030*/ 	.string	"-arch sm_100 -m 64 "



//--------------------- .note.nv.cuinfo           --------------------------
	.section	.note.nv.cuinfo,"",@"SHT_NOTE"
	.sectionflags	@"SHF_NOTE_NV_CUINFO"
        /*0018*/ 	.short	0x0002
        /*001a*/ 	.short	0x0064
        /*001c*/ 	.short	0x0082
	.zero		2


//--------------------- .nv.info                  --------------------------
	.section	.nv.info,"",@"SHT_CUDA_INFO"
	.align	4


	//----- nvinfo : EIATTR_REGCOUNT
	.align		4
        /*0000*/ 	.byte	0x04, 0x2f
        /*0002*/ 	.short	(.L_1 - .L_0)
	.align		4
.L_0:
        /*0004*/ 	.word	index@(_Z10powerArrayPiPfS0_)
        /*0008*/ 	.word	0x00000020


	//----- nvinfo : EIATTR_FRAME_SIZE
	.align		4
.L_1:
        /*000c*/ 	.byte	0x04, 0x11
        /*000e*/ 	.short	(.L_3 - .L_2)
	.align		4
.L_2:
        /*0010*/ 	.word	index@(_Z10powerArrayPiPfS0_)
        /*0014*/ 	.word	0x00000000


	//----- nvinfo : EIATTR_MIN_STACK_SIZE
	.align		4
.L_3:
        /*0018*/ 	.byte	0x04, 0x12
        /*001a*/ 	.short	(.L_5 - .L_4)
	.align		4
.L_4:
        /*001c*/ 	.word	index@(_Z10powerArrayPiPfS0_)
        /*0020*/ 	.word	0x00000000
.L_5:


//--------------------- .nv.compat                --------------------------
	.section	.nv.compat,"",@"SHT_CUDA_COMPAT_INFO"
	.align	4
        /*0000*/ 	.byte	0x02, 0x09, 0x00, 0x00, 0x02, 0x02, 0x01, 0x00, 0x02, 0x05, 0x05, 0x00, 0x03, 0x07, 0x01, 0x01
        /*0010*/ 	.byte	0x02, 0x03, 0x00, 0x00, 0x02, 0x06, 0x01, 0x00, 0x04, 0x0b, 0x08, 0x00, 0x09, 0x00, 0x00, 0x00
        /*0020*/ 	.byte	0x00, 0x00, 0x00, 0x00


//--------------------- .nv.info._Z10powerArrayPiPfS0_ --------------------------
	.section	.nv.info._Z10powerArrayPiPfS0_,"",@"SHT_CUDA_INFO"
	.sectionflags	@""
	.align	4


	//----- nvinfo : EIATTR_CUDA_API_VERSION
	.align		4
        /*0000*/ 	.byte	0x04, 0x37
        /*0002*/ 	.short	(.L_7 - .L_6)
.L_6:
        /*0004*/ 	.word	0x00000082


	//----- nvinfo : EIATTR_KPARAM_INFO
	.align		4
.L_7:
        /*0008*/ 	.byte	0x04, 0x17
        /*000a*/ 	.short	(.L_9 - .L_8)
.L_8:
        /*000c*/ 	.word	0x00000000
        /*0010*/ 	.short	0x0002
        /*0012*/ 	.short	0x0010
        /*0014*/ 	.byte	0x00, 0xf5, 0x21, 0x00


	//----- nvinfo : EIATTR_KPARAM_INFO
	.align		4
.L_9:
        /*0018*/ 	.byte	0x04, 0x17
        /*001a*/ 	.short	(.L_11 - .L_10)
.L_10:
        /*001c*/ 	.word	0x00000000
        /*0020*/ 	.short	0x0001
        /*0022*/ 	.short	0x0008
        /*0024*/ 	.byte	0x00, 0xf5, 0x21, 0x00


	//----- nvinfo : EIATTR_KPARAM_INFO
	.align		4
.L_11:
        /*0028*/ 	.byte	0x04, 0x17
        /*002a*/ 	.short	(.L_13 - .L_12)
.L_12:
        /*002c*/ 	.word	0x00000000
        /*0030*/ 	.short	0x0000
        /*0032*/ 	.short	0x0000
        /*0034*/ 	.byte	0x00, 0xf5, 0x21, 0x00


	//----- nvinfo : EIATTR_SPARSE_MMA_MASK
	.align		4
.L_13:
        /*0038*/ 	.byte	0x03, 0x50
        /*003a*/ 	.short	0x0000


	//----- nvinfo : EIATTR_MAXREG_COUNT
	.align		4
        /*003c*/ 	.byte	0x03, 0x1b
        /*003e*/ 	.short	0x00ff


	//----- nvinfo : EIATTR_NUM_BARRIERS
	.align		4
        /*0040*/ 	.byte	0x02, 0x4c
        /*0042*/ 	.byte	0x01
	.zero		1


	//----- nvinfo : EIATTR_MERCURY_ISA_VERSION
	.align		4
        /*0044*/ 	.byte	0x03, 0x5f
        /*0046*/ 	.short	0x0101


	//----- nvinfo : EIATTR_VRC_CTA_INIT_COUNT
	.align		4
        /*0048*/ 	.byte	0x02, 0x4a
	.zero		1
	.zero		1


	//----- nvinfo : EIATTR_EXIT_INSTR_OFFSETS
	.align		4
        /*004c*/ 	.byte	0x04, 0x1c
        /*004e*/ 	.short	(.L_15 - .L_14)


	//   ....[0]....
.L_14:
        /*0050*/ 	.word	0x000008c0


	//   ....[1]....
        /*0054*/ 	.word	0x00000dd0


	//   ....[2]....
        /*0058*/ 	.word	0x00000ef0


	//----- nvinfo : EIATTR_CRS_STACK_SIZE
	.align		4
.L_15:
        /*005c*/ 	.byte	0x04, 0x1e
        /*005e*/ 	.short	(.L_17 - .L_16)
.L_16:
        /*0060*/ 	.word	0x00000000


	//----- nvinfo : EIATTR_CBANK_PARAM_SIZE
	.align		4
.L_17:
        /*0064*/ 	.byte	0x03, 0x19
        /*0066*/ 	.short	0x0018


	//----- nvinfo : EIATTR_PARAM_CBANK
	.align		4
        /*0068*/ 	.byte	0x04, 0x0a
        /*006a*/ 	.short	(.L_19 - .L_18)
	.align		4
.L_18:
        /*006c*/ 	.word	index@(.nv.constant0._Z10powerArrayPiPfS0_)
        /*0070*/ 	.short	0x0380
        /*0072*/ 	.short	0x0018


	//----- nvinfo : EIATTR_SW_WAR
	.align		4
.L_19:
        /*0074*/ 	.byte	0x04, 0x36
        /*0076*/ 	.short	(.L_21 - .L_20)
.L_20:
        /*0078*/ 	.word	0x00000008
.L_21:


//--------------------- .nv.callgraph             --------------------------
	.section	.nv.callgraph,"",@"SHT_CUDA_CALLGRAPH"
	.align	4
	.sectionentsize	8
	.align		4
        /*0000*/ 	.word	0x00000000
	.align		4
        /*0004*/ 	.word	0xffffffff
	.align		4
        /*0008*/ 	.word	0x00000000
	.align		4
        /*000c*/ 	.word	0xfffffffe
	.align		4
        /*0010*/ 	.word	0x00000000
	.align		4
        /*0014*/ 	.word	0xfffffffd
	.align		4
        /*0018*/ 	.word	0x00000000
	.align		4
        /*001c*/ 	.word	0xfffffffc


//--------------------- .text._Z10powerArrayPiPfS0_ --------------------------
	.section	.text._Z10powerArrayPiPfS0_,"ax",@progbits
	.align	128
        .global         _Z10powerArrayPiPfS0_
        .type           _Z10powerArrayPiPfS0_,@function
        .size           _Z10powerArrayPiPfS0_,(.L_x_4 - _Z10powerArrayPiPfS0_)
        .other          _Z10powerArrayPiPfS0_,@"STO_CUDA_ENTRY STV_DEFAULT"
_Z10powerArrayPiPfS0_:
.text._Z10powerArrayPiPfS0_:
[----:B------:R-:W-:Y:S08]  /*0000*/  LDC R1, c[0x0][0x37c] ;  /* 0x0000df00ff017b82 */ /* 0x000ff00000000800 */
[----:B------:R-:W0:Y:S01]  /*0010*/  LDC.64 R24, c[0x0][0x388] ;  /* 0x0000e200ff187b82 */ /* 0x000e220000000a00 */
[----:B------:R-:W0:Y:S02]  /*0020*/  LDCU.64 UR4, c[0x0][0x358] ;  /* 0x00006b00ff0477ac */ /* 0x000e240008000a00 */
[----:B0-----:R-:W2:Y:S04]  /*0030*/  LDG.E R12, desc[UR4][R24.64+0x10] ;  /* 0x00001004180c7981 */ /* 0x001ea8000c1e1900 */
[----:B------:R-:W2:Y:S04]  /*0040*/  LDG.E R13, desc[UR4][R24.64+0x14] ;  /* 0x00001404180d7981 */ /* 0x000ea8000c1e1900 */
[----:B------:R-:W2:Y:S04]  /*0050*/  LDG.E R14, desc[UR4][R24.64+0x18] ;  /* 0x00001804180e7981 */ /* 0x000ea8000c1e1900 */
[----:B------:R-:W2:Y:S04]  /*0060*/  LDG.E R15, desc[UR4][R24.64+0x1c] ;  /* 0x00001c04180f7981 */ /* 0x000ea8000c1e1900 */
[----:B------:R-:W3:Y:S04]  /*0070*/  LDG.E R8, desc[UR4][R24.64] ;  /* 0x0000000418087981 */ /* 0x000ee8000c1e1900 */
[----:B------:R-:W3:Y:S04]  /*0080*/  LDG.E R9, desc[UR4][R24.64+0x4] ;  /* 0x0000040418097981 */ /* 0x000ee8000c1e1900 */
[----:B------:R-:W3:Y:S04]  /*0090*/  LDG.E R10, desc[UR4][R24.64+0x8] ;  /* 0x00000804180a7981 */ /* 0x000ee8000c1e1900 */
[----:B------:R-:W3:Y:S01]  /*00a0*/  LDG.E R11, desc[UR4][R24.64+0xc] ;  /* 0x00000c04180b7981 */ /* 0x000ee2000c1e1900 */
[----:B------:R-:W0:Y:S01]  /*00b0*/  S2R R0, SR_CgaCtaId ;  /* 0x0000000000007919 */ /* 0x000e220000008800 */
[----:B------:R-:W-:-:S02]  /*00c0*/  MOV R23, 0x400 ;  /* 0x0000040000177802 */ /* 0x000fc40000000f00 */
[----:B------:R-:W4:Y:S04]  /*00d0*/  LDG.E R20, desc[UR4][R24.64+0x60] ;  /* 0x0000600418147981 */ /* 0x000f28000c1e1900 */
[----:B------:R-:W5:Y:S04]  /*00e0*/  LDG.E R16, desc[UR4][R24.64+0x20] ;  /* 0x0000200418107981 */ /* 0x000f68000c1e1900 */
[----:B------:R-:W5:Y:S04]  /*00f0*/  LDG.E R17, desc[UR4][R24.64+0x24] ;  /* 0x0000240418117981 */ /* 0x000f68000c1e1900 */
[----:B------:R-:W5:Y:S04]  /*0100*/  LDG.E R18, desc[UR4][R24.64+0x28] ;  /* 0x0000280418127981 */ /* 0x000f68000c1e1900 */
[----:B------:R-:W5:Y:S04]  /*0110*/  LDG.E R19, desc[UR4][R24.64+0x2c] ;  /* 0x00002c0418137981 */ /* 0x000f68000c1e1900 */
[----:B------:R-:W4:Y:S04]  /*0120*/  LDG.E R4, desc[UR4][R24.64+0x30] ;  /* 0x0000300418047981 */ /* 0x000f28000c1e1900 */
[----:B------:R-:W4:Y:S01]  /*0130*/  LDG.E R5, desc[UR4][R24.64+0x34] ;  /* 0x0000340418057981 */ /* 0x000f22000c1e1900 */
[----:B0-----:R-:W-:-:S03]  /*0140*/  LEA R2, R0, R23, 0x18 ;  /* 0x0000001700027211 */ /* 0x001fc600078ec0ff */
[----:B------:R-:W4:Y:S04]  /*0150*/  LDG.E R6, desc[UR4][R24.64+0x38] ;  /* 0x0000380418067981 */ /* 0x000f28000c1e1900 */
[----:B------:R-:W4:Y:S04]  /*0160*/  LDG.E R7, desc[UR4][R24.64+0x3c] ;  /* 0x00003c0418077981 */ /* 0x000f28000c1e1900 */
[----:B------:R-:W4:Y:S04]  /*0170*/  LDG.E R21, desc[UR4][R24.64+0x64] ;  /* 0x0000640418157981 */ /* 0x000f28000c1e1900 */
[----:B------:R-:W4:Y:S04]  /*0180*/  LDG.E R29, desc[UR4][R24.64+0x68] ;  /* 0x00006804181d7981 */ /* 0x000f28000c1e1900 */
[----:B--2---:R0:W-:Y:S04]  /*0190*/  STS.128 [R2+0x10], R12 ;  /* 0x0000100c02007388 */ /* 0x0041e80000000c00 */
[----:B0-----:R-:W2:Y:S04]  /*01a0*/  LDG.E R12, desc[UR4][R24.64+0x50] ;  /* 0x00005004180c7981 */ /* 0x001ea8000c1e1900 */
[----:B------:R-:W2:Y:S04]  /*01b0*/  LDG.E R13, desc[UR4][R24.64+0x54] ;  /* 0x00005404180d7981 */ /* 0x000ea8000c1e1900 */
[----:B------:R-:W2:Y:S04]  /*01c0*/  LDG.E R14, desc[UR4][R24.64+0x58] ;  /* 0x00005804180e7981 */ /* 0x000ea8000c1e1900 */
[----:B------:R-:W2:Y:S04]  /*01d0*/  LDG.E R15, desc[UR4][R24.64+0x5c] ;  /* 0x00005c04180f7981 */ /* 0x000ea8000c1e1900 */
[----:B---3--:R0:W-:Y:S04]  /*01e0*/  STS.128 [R2], R8 ;  /* 0x0000000802007388 */ /* 0x0081e80000000c00 */
[----:B0-----:R-:W3:Y:S04]  /*01f0*/  LDG.E R8, desc[UR4][R24.64+0x40] ;  /* 0x0000400418087981 */ /* 0x001ee8000c1e1900 */
[----:B------:R-:W3:Y:S04]  /*0200*/  LDG.E R9, desc[UR4][R24.64+0x44] ;  /* 0x0000440418097981 */ /* 0x000ee8000c1e1900 */
[----:B------:R-:W3:Y:S04]  /*0210*/  LDG.E R10, desc[UR4][R24.64+0x48] ;  /* 0x00004804180a7981 */ /* 0x000ee8000c1e1900 */
[----:B------:R0:W3:Y:S01]  /*0220*/  LDG.E R11, desc[UR4][R24.64+0x4c] ;  /* 0x00004c04180b7981 */ /* 0x0000e2000c1e1900 */
[----:B------:R-:W1:Y:S01]  /*0230*/  S2R R26, SR_TID.Y ;  /* 0x00000000001a7919 */ /* 0x000e620000002200 */
[----:B------:R-:W0:Y:S01]  /*0240*/  S2R R27, SR_TID.X ;  /* 0x00000000001b7919 */ /* 0x000e220000002100 */
[----:B------:R-:W1:Y:S01]  /*0250*/  S2R R22, SR_CTAID.Y ;  /* 0x0000000000167919 */ /* 0x000e620000002600 */
[----:B------:R-:W0:Y:S01]  /*0260*/  S2R R28, SR_CTAID.X ;  /* 0x00000000001c7919 */ /* 0x000e220000002500 */
[----:B-----5:R-:W-:Y:S01]  /*0270*/  STS.128 [R2+0x20], R16 ;  /* 0x0000201002007388 */ /* 0x020fe20000000c00 */
[----:B------:R-:W2:Y:S03]  /*0280*/  S2R R3, SR_TID.Z ;  /* 0x0000000000037919 */ /* 0x000ea60000002300 */
[----:B----4-:R-:W-:Y:S04]  /*0290*/  STS.128 [R2+0x30], R4 ;  /* 0x0000300402007388 */ /* 0x010fe80000000c00 */
[----:B------:R-:W-:Y:S04]  /*02a0*/  STS.64 [R2+0x60], R20 ;  /* 0x0000601402007388 */ /* 0x000fe80000000a00 */
[----:B------:R-:W-:Y:S01]  /*02b0*/  STS [R2+0x68], R29 ;  /* 0x0000681d02007388 */ /* 0x000fe20000000800 */
[----:B-1----:R-:W-:-:S02]  /*02c0*/  IMAD R22, R22, 0x8, R26 ;  /* 0x0000000816167824 */ /* 0x002fc400078e021a */
[----:B0-----:R-:W-:-:S03]  /*02d0*/  IMAD R24, R28, 0x8, R27 ;  /* 0x000000081c187824 */ /* 0x001fc600078e021b */
[----:B------:R-:W-:Y:S01]  /*02e0*/  IADD3 R25, PT, PT, R22, -0x1, RZ ;  /* 0xffffffff16197810 */ /* 0x000fe20007ffe0ff */
[----:B------:R-:W-:-:S05]  /*02f0*/  VIADD R28, R24, 0xffffffff ;  /* 0xffffffff181c7836 */ /* 0x000fca0000000000 */
[----:B------:R-:W-:Y:S01]  /*0300*/  LOP3.LUT R25, R25, R28, RZ, 0xfc, !PT ;  /* 0x0000001c19197212 */ /* 0x000fe200078efcff */
[----:B------:R-:W-:-:S03]  /*0310*/  VIADD R23, R23, 0x6c ;  /* 0x0000006c17177836 */ /* 0x000fc60000000000 */
[----:B------:R-:W-:Y:S02]  /*0320*/  ISETP.GE.U32.AND P0, PT, R25, 0x100, PT ;  /* 0x000001001900780c */ /* 0x000fe40003f06070 */
[----:B------:R-:W-:Y:S01]  /*0330*/  LEA R23, R0, R23, 0x18 ;  /* 0x0000001700177211 */ /* 0x000fe200078ec0ff */
[----:B------:R-:W-:Y:S01]  /*0340*/  BSSY.RECONVERGENT B0, `(.L_x_0) ;  /* 0x0000054000007945 */ /* 0x000fe20003800200 */
[----:B--2---:R-:W-:Y:S04]  /*0350*/  STS.128 [R2+0x50], R12 ;  /* 0x0000500c02007388 */ /* 0x004fe80000000c00 */
[----:B---3--:R0:W-:Y:S02]  /*0360*/  STS.128 [R2+0x40], R8 ;  /* 0x0000400802007388 */ /* 0x0081e40000000c00 */
[----:B0-----:R-:W-:-:S04]  /*0370*/  IMAD R8, R26, 0x3c0, R23 ;  /* 0x000003c01a087824 */ /* 0x001fc800078e0217 */
[----:B------:R-:W-:Y:S01]  /*0380*/  IMAD R8, R27, 0x60, R8 ;  /* 0x000000601b087824 */ /* 0x000fe200078e0208 */
[----:B------:R-:W-:Y:S06]  /*0390*/  @!P0 BRA `(.L_x_1) ;  /* 0x0000000000648947 */ /* 0x000fec0003800000 */
[----:B------:R1:W-:Y:S04]  /*03a0*/  STS [R8], RZ ;  /* 0x000000ff08007388 */ /* 0x0003e80000000800 */
[----:B------:R1:W-:Y:S04]  /*03b0*/  STS [R8+0x4], RZ ;  /* 0x000004ff08007388 */ /* 0x0003e80000000800 */
        /* <DEDUP_REMOVED lines=21> */
[----:B------:R1:W-:Y:S01]  /*0510*/  STS [R8+0x5c], RZ ;  /* 0x00005cff08007388 */ /* 0x0003e20000000800 */
[----:B------:R-:W-:Y:S05]  /*0520*/  BRA `(.L_x_2) ;  /* 0x0000000000d47947 */ /* 0x000fea0003800000 */
.L_x_1:
[----:B------:R-:W0:Y:S01]  /*0530*/  LDC.64 R4, c[0x0][0x380] ;  /* 0x0000e000ff047b82 */ /* 0x000e220000000a00 */
[----:B------:R-:W-:Y:S01]  /*0540*/  LEA R7, R22, R24, 0x8 ;  /* 0x0000001816077211 */ /* 0x000fe200078e40ff */
[----:B------:R-:W-:-:S04]  /*0550*/  IMAD.MOV.U32 R0, RZ, RZ, 0x18 ;  /* 0x00000018ff007424 */ /* 0x000fc800078e00ff */
[----:B------:R-:W-:-:S04]  /*0560*/  IMAD R7, R7, R0, -0x1818 ;  /* 0xffffe7e807077424 */ /* 0x000fc800078e0200 */
[----:B0-----:R-:W-:-:S05]  /*0570*/  IMAD.WIDE R4, R7, 0x4, R4 ;  /* 0x0000000407047825 */ /* 0x001fca00078e0204 */
[----:B------:R-:W2:Y:S04]  /*0580*/  LDG.E R7, desc[UR4][R4.64] ;  /* 0x0000000404077981 */ /* 0x000ea8000c1e1900 */
[----:B------:R-:W3:Y:S04]  /*0590*/  LDG.E R9, desc[UR4][R4.64+0x4] ;  /* 0x0000040404097981 */ /* 0x000ee8000c1e1900 */
[----:B------:R-:W4:Y:S04]  /*05a0*/  LDG.E R11, desc[UR4][R4.64+0x8] ;  /* 0x00000804040b7981 */ /* 0x000f28000c1e1900 */
[----:B------:R-:W5:Y:S04]  /*05b0*/  LDG.E R13, desc[UR4][R4.64+0xc] ;  /* 0x00000c04040d7981 */ /* 0x000f68000c1e1900 */
        /* <DEDUP_REMOVED lines=14> */
[----:B--2---:R0:W-:Y:S04]  /*06a0*/  STS [R8], R7 ;  /* 0x0000000708007388 */ /* 0x0041e80000000800 */
[----:B---3--:R1:W-:Y:S04]  /*06b0*/  STS [R8+0x4], R9 ;  /* 0x0000040908007388 */ /* 0x0083e80000000800 */
[----:B----4-:R2:W-:Y:S04]  /*06c0*/  STS [R8+0x8], R11 ;  /* 0x0000080b08007388 */ /* 0x0105e80000000800 */
[----:B-----5:R3:W-:Y:S04]  /*06d0*/  STS [R8+0xc], R13 ;  /* 0x00000c0d08007388 */ /* 0x0207e80000000800 */
[----:B------:R4:W-:Y:S04]  /*06e0*/  STS [R8+0x10], R15 ;  /* 0x0000100f08007388 */ /* 0x0009e80000000800 */
[----:B------:R5:W-:Y:S04]  /*06f0*/  STS [R8+0x14], R17 ;  /* 0x0000141108007388 */ /* 0x000be80000000800 */
[----:B0-----:R-:W5:Y:S04]  /*0700*/  LDG.E R7, desc[UR4][R4.64+0x2c] ;  /* 0x00002c0404077981 */ /* 0x001f68000c1e1900 */
[----:B-1----:R-:W5:Y:S04]  /*0710*/  LDG.E R9, desc[UR4][R4.64+0x30] ;  /* 0x0000300404097981 */ /* 0x002f68000c1e1900 */
[----:B--2---:R-:W2:Y:S04]  /*0720*/  LDG.E R11, desc[UR4][R4.64+0x34] ;  /* 0x00003404040b7981 */ /* 0x004ea8000c1e1900 */
[----:B---3--:R-:W3:Y:S04]  /*0730*/  LDG.E R13, desc[UR4][R4.64+0x38] ;  /* 0x00003804040d7981 */ /* 0x008ee8000c1e1900 */
[----:B----4-:R-:W4:Y:S04]  /*0740*/  LDG.E R15, desc[UR4][R4.64+0x3c] ;  /* 0x00003c04040f7981 */ /* 0x010f28000c1e1900 */
[----:B-----5:R-:W5:Y:S04]  /*0750*/  LDG.E R17, desc[UR4][R4.64+0x40] ;  /* 0x0000400404117981 */ /* 0x020f68000c1e1900 */
[----:B------:R0:W-:Y:S04]  /*0760*/  STS [R8+0x18], R19 ;  /* 0x0000181308007388 */ /* 0x0001e80000000800 */
        /* <DEDUP_REMOVED lines=13> */
[----:B--2---:R0:W-:Y:S04]  /*0840*/  STS [R8+0x34], R11 ;  /* 0x0000340b08007388 */ /* 0x0041e80000000800 */
[----:B---3--:R0:W-:Y:S04]  /*0850*/  STS [R8+0x38], R13 ;  /* 0x0000380d08007388 */ /* 0x0081e80000000800 */
[----:B----4-:R0:W-:Y:S04]  /*0860*/  STS [R8+0x3c], R15 ;  /* 0x00003c0f08007388 */ /* 0x0101e80000000800 */
[----:B-----5:R0:W-:Y:S02]  /*0870*/  STS [R8+0x40], R17 ;  /* 0x0000401108007388 */ /* 0x0201e40000000800 */
.L_x_2:
[----:B------:R-:W-:Y:S05]  /*0880*/  BSYNC.RECONVERGENT B0 ;  /* 0x0000000000007941 */ /* 0x000fea0003800200 */
.L_x_0:
[----:B------:R-:W-:Y:S01]  /*0890*/  BAR.SYNC.DEFER_BLOCKING 0x0 ;  /* 0x0000000000007b1d */ /* 0x000fe20000010000 */
[----:B------:R-:W-:-:S04]  /*08a0*/  LOP3.LUT P0, RZ, R27, 0x3f8, R26, 0xc8, !PT ;  /* 0x000003f81bff7812 */ /* 0x000fc8000780c81a */
[----:B------:R-:W-:-:S13]  /*08b0*/  ISETP.GT.U32.OR P0, PT, R3, 0x7, P0 ;  /* 0x000000070300780c */ /* 0x000fda0000704470 */
[----:B------:R-:W-:Y:S05]  /*08c0*/  @P0 EXIT ;  /* 0x000000000000094d */ /* 0x000fea0003800000 */
[----:B01----:R-:W-:Y:S01]  /*08d0*/  LEA R8, R3, R8, 0x2 ;  /* 0x0000000803087211 */ /* 0x003fe200078e10ff */
[----:B------:R-:W-:Y:S01]  /*08e0*/  LDS R0, [R2] ;  /* 0x0000000002007984 */ /* 0x000fe20000000800 */
[----:B------:R-:W-:-:S03]  /*08f0*/  ISETP.GT.AND P0, PT, R24, 0xff, PT ;  /* 0x000000ff1800780c */ /* 0x000fc60003f04270 */
[----:B------:R-:W0:Y:S01]  /*0900*/  LDS R6, [R8] ;  /* 0x0000000008067984 */ /* 0x000e220000000800 */
[----:B------:R-:W-:-:S03]  /*0910*/  ISETP.GT.U32.OR P0, PT, R22, 0xff, P0 ;  /* 0x000000ff1600780c */ /* 0x000fc60000704470 */
[----:B------:R-:W1:Y:S04]  /*0920*/  LDS R9, [R8+0x4] ;  /* 0x0000040008097984 */ /* 0x000e680000000800 */
[----:B------:R-:W2:Y:S04]  /*0930*/  LDS R11, [R8+0x8] ;  /* 0x00000800080b7984 */ /* 0x000ea80000000800 */
[----:B------:R-:W3:Y:S04]  /*0940*/  LDS R18, [R2+0x10] ;  /* 0x0000100002127984 */ /* 0x000ee80000000800 */
[----:B------:R-:W4:Y:S04]  /*0950*/  LDS R23, [R8+0x60] ;  /* 0x0000600008177984 */ /* 0x000f280000000800 */
[----:B------:R-:W5:Y:S04]  /*0960*/  LDS.64 R4, [R2+0x20] ;  /* 0x0000200002047984 */ /* 0x000f680000000a00 */
[----:B------:R-:W5:Y:S04]  /*0970*/  LDS R12, [R8+0x64] ;  /* 0x00006400080c7984 */ /* 0x000f680000000800 */
[----:B------:R-:W5:Y:S04]  /*0980*/  LDS R13, [R8+0x68] ;  /* 0x00006800080d7984 */ /* 0x000f680000000800 */
[----:B------:R-:W5:Y:S04]  /*0990*/  LDS R14, [R8+0xc0] ;  /* 0x0000c000080e7984 */ /* 0x000f680000000800 */
[----:B------:R-:W5:Y:S04]  /*09a0*/  LDS R19, [R8+0xc4] ;  /* 0x0000c40008137984 */ /* 0x000f680000000800 */
[----:B------:R-:W5:Y:S01]  /*09b0*/  LDS R15, [R8+0xc8] ;  /* 0x0000c800080f7984 */ /* 0x000f620000000800 */
[----:B0-----:R-:W-:-:S03]  /*09c0*/  I2FP.F32.S32 R7, R6 ;  /* 0x0000000600077245 */ /* 0x001fc60000201400 */
[----:B------:R-:W0:Y:S01]  /*09d0*/  LDS R17, [R8+0x3c0] ;  /* 0x0003c00008117984 */ /* 0x000e220000000800 */
[----:B-1----:R-:W-:Y:S01]  /*09e0*/  I2FP.F32.S32 R6, R9 ;  /* 0x0000000900067245 */ /* 0x002fe20000201400 */
[----:B------:R-:W-:Y:S02]  /*09f0*/  FFMA R9, R0, R7, RZ ;  /* 0x0000000700097223 */ /* 0x000fe400000000ff */
[----:B------:R-:W1:Y:S01]  /*0a00*/  LDS R16, [R8+0x3c4] ;  /* 0x0003c40008107984 */ /* 0x000e620000000800 */
[----:B--2---:R-:W-:-:S03]  /*0a10*/  I2FP.F32.S32 R20, R11 ;  /* 0x0000000b00147245 */ /* 0x004fc60000201400 */
[----:B------:R-:W2:Y:S01]  /*0a20*/  LDS R7, [R8+0x3c8] ;  /* 0x0003c80008077984 */ /* 0x000ea20000000800 */
[----:B---3--:R-:W-:-:S03]  /*0a30*/  FFMA R21, R18, R6, R9 ;  /* 0x0000000612157223 */ /* 0x008fc60000000009 */
[----:B------:R-:W3:Y:S01]  /*0a40*/  LDS R10, [R2+0x34] ;  /* 0x00003400020a7984 */ /* 0x000ee20000000800 */
[----:B----4-:R-:W-:-:S03]  /*0a50*/  I2FP.F32.S32 R23, R23 ;  /* 0x0000001700177245 */ /* 0x010fc60000201400 */
[----:B------:R-:W4:Y:S01]  /*0a60*/  LDS R11, [R8+0x420] ;  /* 0x00042000080b7984 */ /* 0x000f220000000800 */
[----:B-----5:R-:W-:-:S03]  /*0a70*/  FFMA R21, R4, R20, R21 ;  /* 0x0000001404157223 */ /* 0x020fc60000000015 */
[----:B------:R-:W5:Y:S01]  /*0a80*/  LDS R9, [R2+0x44] ;  /* 0x0000440002097984 */ /* 0x000f620000000800 */
[----:B------:R-:W-:Y:S01]  /*0a90*/  I2FP.F32.S32 R20, R12 ;  /* 0x0000000c00147245 */ /* 0x000fe20000201400 */
[----:B------:R-:W-:Y:S02]  /*0aa0*/  FFMA R21, R0, R23, R21 ;  /* 0x0000001700157223 */ /* 0x000fe40000000015 */
[----:B------:R-:W5:Y:S01]  /*0ab0*/  LDS R6, [R8+0x424] ;  /* 0x0004240008067984 */ /* 0x000f620000000800 */
[----:B------:R-:W-:Y:S01]  /*0ac0*/  I2FP.F32.S32 R23, R13 ;  /* 0x0000000d00177245 */ /* 0x000fe20000201400 */
[----:B------:R-:W-:Y:S02]  /*0ad0*/  FFMA R21, R18, R20, R21 ;  /* 0x0000001412157223 */ /* 0x000fe40000000015 */
[----:B------:R-:W5:Y:S01]  /*0ae0*/  LDS R12, [R8+0x428] ;  /* 0x00042800080c7984 */ /* 0x000f620000000800 */
[----:B------:R-:W-:Y:S01]  /*0af0*/  I2FP.F32.S32 R20, R14 ;  /* 0x0000000e00147245 */ /* 0x000fe20000201400 */
[----:B------:R-:W-:-:S02]  /*0b00*/  FFMA R21, R4, R23, R21 ;  /* 0x0000001704157223 */ /* 0x000fc40000000015 */
[----:B------:R-:W5:Y:S01]  /*0b10*/  LDS R13, [R8+0x480] ;  /* 0x00048000080d7984 */ /* 0x000f620000000800 */
[----:B------:R-:W-:Y:S01]  /*0b20*/  I2FP.F32.S32 R19, R19 ;  /* 0x0000001300137245 */ /* 0x000fe20000201400 */
[----:B------:R-:W-:Y:S02]  /*0b30*/  FFMA R21, R0, R20, R21 ;  /* 0x0000001400157223 */ /* 0x000fe40000000015 */
[----:B------:R-:W5:Y:S01]  /*0b40*/  LDS R0, [R8+0x488] ;  /* 0x0004880008007984 */ /* 0x000f620000000800 */
[----:B------:R-:W-:Y:S01]  /*0b50*/  I2FP.F32.S32 R20, R15 ;  /* 0x0000000f00147245 */ /* 0x000fe20000201400 */
[----:B------:R-:W-:Y:S01]  /*0b60*/  FFMA R19, R18, R19, R21 ;  /* 0x0000001312137223 */ /* 0x000fe20000000015 */
[----:B0-----:R-:W-:Y:S01]  /*0b70*/  I2FP.F32.S32 R21, R17 ;  /* 0x0000001100157245 */ /* 0x001fe20000201400 */
[----:B------:R-:W0:Y:S02]  /*0b80*/  LDS R14, [R8+0x484] ;  /* 0x00048400080e7984 */ /* 0x000e240000000800 */
[----:B------:R-:W-:-:S02]  /*0b90*/  FFMA R20, R4, R20, R19 ;  /* 0x0000001404147223 */ /* 0x000fc40000000013 */
[----:B------:R-:W0:Y:S02]  /*0ba0*/  LDS R15, [R8+0x780] ;  /* 0x00078000080f7984 */ /* 0x000e240000000800 */
[----:B------:R-:W-:Y:S01]  /*0bb0*/  FFMA R21, R21, R5, R20 ;  /* 0x0000000515157223 */ /* 0x000fe20000000014 */
[----:B-1----:R-:W-:Y:S02]  /*0bc0*/  I2FP.F32.S32 R20, R16 ;  /* 0x0000001000147245 */ /* 0x002fe40000201400 */
[----:B--2---:R-:W-:Y:S01]  /*0bd0*/  I2FP.F32.S32 R7, R7 ;  /* 0x0000000700077245 */ /* 0x004fe20000201400 */
[----:B------:R-:W1:Y:S02]  /*0be0*/  LDS R17, [R8+0x784] ;  /* 0x0007840008117984 */ /* 0x000e640000000800 */
[----:B---3--:R-:W-:Y:S02]  /*0bf0*/  FFMA R20, R10, R20, R21 ;  /* 0x000000140a147223 */ /* 0x008fe40000000015 */
[----:B------:R-:W2:Y:S01]  /*0c00*/  LDS R4, [R2+0x48] ;  /* 0x0000480002047984 */ /* 0x000ea20000000800 */
[----:B----4-:R-:W-:-:S03]  /*0c10*/  I2FP.F32.S32 R11, R11 ;  /* 0x0000000b000b7245 */ /* 0x010fc60000201400 */
[----:B------:R-:W3:Y:S01]  /*0c20*/  LDS R16, [R2+0x58] ;  /* 0x0000580002107984 */ /* 0x000ee20000000800 */
[----:B-----5:R-:W-:-:S03]  /*0c30*/  FFMA R20, R9, R7, R20 ;  /* 0x0000000709147223 */ /* 0x020fc60000000014 */
[----:B------:R-:W4:Y:S01]  /*0c40*/  LDS R18, [R8+0x788] ;  /* 0x0007880008127984 */ /* 0x000f220000000800 */
[----:B------:R-:W-:Y:S01]  /*0c50*/  I2FP.F32.S32 R21, R6 ;  /* 0x0000000600157245 */ /* 0x000fe20000201400 */
[----:B------:R-:W-:Y:S02]  /*0c60*/  FFMA R11, R11, R5, R20 ;  /* 0x000000050b0b7223 */ /* 0x000fe40000000014 */
[----:B------:R-:W5:Y:S01]  /*0c70*/  LDS R19, [R8+0x7e0] ;  /* 0x0007e00008137984 */ /* 0x000f620000000800 */
[----:B------:R-:W-:Y:S01]  /*0c80*/  I2FP.F32.S32 R20, R12 ;  /* 0x0000000c00147245 */ /* 0x000fe20000201400 */
[----:B------:R-:W-:Y:S02]  /*0c90*/  FFMA R12, R10, R21, R11 ;  /* 0x000000150a0c7223 */ /* 0x000fe4000000000b */
[----:B------:R0:W5:Y:S01]  /*0ca0*/  LDS R7, [R2+0x68] ;  /* 0x0000680002077984 */ /* 0x0001620000000800 */
[----:B------:R-:W-:Y:S01]  /*0cb0*/  I2FP.F32.S32 R13, R13 ;  /* 0x0000000d000d7245 */ /* 0x000fe20000201400 */
[----:B------:R-:W-:-:S02]  /*0cc0*/  FFMA R20, R9, R20, R12 ;  /* 0x0000001409147223 */ /* 0x000fc4000000000c */
[----:B------:R1:W5:Y:S02]  /*0cd0*/  LDS R6, [R8+0x7e4] ;  /* 0x0007e40008067984 */ /* 0x0003640000000800 */
[----:B------:R-:W-:Y:S01]  /*0ce0*/  FFMA R13, R13, R5, R20 ;  /* 0x000000050d0d7223 */ /* 0x000fe20000000014 */
[----:B------:R-:W-:Y:S01]  /*0cf0*/  I2FP.F32.S32 R5, R0 ;  /* 0x0000000000057245 */ /* 0x000fe20000201400 */
[----:B------:R1:W5:Y:S01]  /*0d00*/  LDS R11, [R8+0x7e8] ;  /* 0x0007e800080b7984 */ /* 0x0003620000000800 */
[----:B0-----:R-:W-:-:S03]  /*0d10*/  I2FP.F32.S32 R14, R14 ;  /* 0x0000000e000e7245 */ /* 0x001fc60000201400 */
[----:B------:R0:W0:Y:S02]  /*0d20*/  LDS R12, [R8+0x840] ;  /* 0x00084000080c7984 */ /* 0x0000240000000800 */
[----:B------:R-:W-:Y:S02]  /*0d30*/  FFMA R14, R10, R14, R13 ;  /* 0x0000000e0a0e7223 */ /* 0x000fe4000000000d */
[----:B------:R0:W0:Y:S01]  /*0d40*/  LDS R2, [R8+0x844] ;  /* 0x0008440008027984 */ /* 0x0000220000000800 */
[----:B------:R-:W-:Y:S01]  /*0d50*/  I2FP.F32.S32 R10, R15 ;  /* 0x0000000f000a7245 */ /* 0x000fe20000201400 */
[----:B------:R-:W-:Y:S02]  /*0d60*/  FFMA R5, R9, R5, R14 ;  /* 0x0000000509057223 */ /* 0x000fe4000000000e */
[----:B------:R0:W0:Y:S01]  /*0d70*/  LDS R0, [R8+0x848] ;  /* 0x0008480008007984 */ /* 0x0000220000000800 */
[----:B-1----:R-:W-:Y:S01]  /*0d80*/  I2FP.F32.S32 R17, R17 ;  /* 0x0000001100117245 */ /* 0x002fe20000201400 */
[----:B--2---:R-:W-:-:S04]  /*0d90*/  FFMA R5, R10, R4, R5 ;  /* 0x000000040a057223 */ /* 0x004fc80000000005 */
[----:B---3--:R-:W-:Y:S01]  /*0da0*/  FFMA R10, R16, R17, R5 ;  /* 0x00000011100a7223 */ /* 0x008fe20000000005 */
[----:B----4-:R-:W-:Y:S02]  /*0db0*/  I2FP.F32.S32 R18, R18 ;  /* 0x0000001200127245 */ /* 0x010fe40000201400 */
[----:B-----5:R-:W-:Y:S01]  /*0dc0*/  I2FP.F32.S32 R14, R19 ;  /* 0x00000013000e7245 */ /* 0x020fe20000201400 */
[----:B------:R-:W-:Y:S06]  /*0dd0*/  @P0 EXIT ;  /* 0x000000000000094d */ /* 0x000fec0003800000 */
[----:B0-----:R-:W0:Y:S01]  /*0de0*/  LDC.64 R8, c[0x0][0x390] ;  /* 0x0000e400ff087b82 */ /* 0x001e220000000a00 */
[----:B------:R-:W-:Y:S01]  /*0df0*/  FFMA R5, R7, R18, R10 ;  /* 0x0000001207057223 */ /* 0x000fe2000000000a */
[----:B------:R-:W-:Y:S01]  /*0e00*/  I2FP.F32.S32 R6, R6 ;  /* 0x0000000600067245 */ /* 0x000fe20000201400 */
[----:B------:R-:W-:Y:S01]  /*0e10*/  IMAD R3, R24, 0x8, R3 ;  /* 0x0000000818037824 */ /* 0x000fe200078e0203 */
[----:B------:R-:W-:Y:S01]  /*0e20*/  I2FP.F32.S32 R11, R11 ;  /* 0x0000000b000b7245 */ /* 0x000fe20000201400 */
[----:B------:R-:W-:Y:S01]  /*0e30*/  FFMA R5, R14, R4, R5 ;  /* 0x000000040e057223 */ /* 0x000fe20000000005 */
[----:B------:R-:W-:Y:S02]  /*0e40*/  I2FP.F32.S32 R12, R12 ;  /* 0x0000000c000c7245 */ /* 0x000fe40000201400 */
[----:B------:R-:W-:Y:S01]  /*0e50*/  I2FP.F32.S32 R2, R2 ;  /* 0x0000000200027245 */ /* 0x000fe20000201400 */
[----:B------:R-:W-:Y:S01]  /*0e60*/  FFMA R6, R16, R6, R5 ;  /* 0x0000000610067223 */ /* 0x000fe20000000005 */
[----:B------:R-:W-:-:S02]  /*0e70*/  LEA R3, R22, R3, 0xb ;  /* 0x0000000316037211 */ /* 0x000fc400078e58ff */
[----:B------:R-:W-:Y:S01]  /*0e80*/  I2FP.F32.S32 R0, R0 ;  /* 0x0000000000007245 */ /* 0x000fe20000201400 */
[----:B------:R-:W-:-:S04]  /*0e90*/  FFMA R11, R7, R11, R6 ;  /* 0x0000000b070b7223 */ /* 0x000fc80000000006 */
[----:B------:R-:W-:-:S04]  /*0ea0*/  FFMA R11, R12, R4, R11 ;  /* 0x000000040c0b7223 */ /* 0x000fc8000000000b */
[----:B------:R-:W-:Y:S01]  /*0eb0*/  FFMA R2, R16, R2, R11 ;  /* 0x0000000210027223 */ /* 0x000fe2000000000b */
[----:B0-----:R-:W-:-:S04]  /*0ec0*/  IMAD.WIDE R8, R3, 0x4, R8 ;  /* 0x0000000403087825 */ /* 0x001fc800078e0208 */
[----:B------:R-:W-:-:S05]  /*0ed0*/  FFMA R7, R7, R0, R2 ;  /* 0x0000000007077223 */ /* 0x000fca0000000002 */
[----:B------:R-:W-:Y:S01]  /*0ee0*/  STG.E desc[UR4][R8.64], R7 ;  /* 0x0000000708007986 */ /* 0x000fe2000c101904 */
[----:B------:R-:W-:Y:S05]  /*0ef0*/  EXIT ;  /* 0x000000000000794d */ /* 0x000fea0003800000 */
.L_x_3:
[----:B------:R-:W-:-:S00]  /*0f00*/  BRA `(.L_x_3) ;  /* 0xfffffffc00fc7947 */ /* 0x000fc0000383ffff */
[----:B------:R-:W-:-:S00]  /*0f10*/  NOP ;  /* 0x0000000000007918 */ /* 0x000fc00000000000 */
        /* <DEDUP_REMOVED lines=14> */
.L_x_4:


//--------------------- .nv.shared._Z10powerArrayPiPfS0_ --------------------------
	.section	.nv.shared._Z10powerArrayPiPfS0_,"aw",@nobits
	.sectionflags	@""
	.align	4
.nv.shared._Z10powerArrayPiPfS0_:
	.zero		10732


//--------------------- .nv.shared.reserved.0     --------------------------
	.section	.nv.shared.reserved.0,"aw",@nobits
	.weak		__nv_reservedSMEM_offset_0_alias
	.size		__nv_reservedSMEM_offset_0_alias, 0, 64
	.other		__nv_reservedSMEM_offset_0_alias,@"STO_CUDA_RESERVED_SHARED STV_DEFAULT"
__nv_reservedSMEM_offset_0_alias:
	.zero		0
	.zero		64


//--------------------- .nv.constant0._Z10powerArrayPiPfS0_ --------------------------
	.section	.nv.constant0._Z10powerArrayPiPfS0_,"a",@progbits
	.sectionflags	@""
	.align	4
.nv.constant0._Z10powerArrayPiPfS0_:
	.zero		920


//--------------------- SYMBOLS --------------------------

	.type		.nv.reservedSmem.offset0,@object
	.size		.nv.reservedSmem.offset0,0x4
	.type		.nv.reservedSmem.cap,@object
	.size		.nv.reservedSmem.cap,0x4
